//
// Generated by NVIDIA NVVM Compiler
//
// Compiler Build ID: CL-36424714
// Cuda compilation tools, release 13.0, V13.0.88
// Based on NVVM 20.0.0
//

.version 9.0
.target sm_100
.address_size 64

	// .globl	_Z12hello_kernelv
.extern .func  (.param .b32 func_retval0) vprintf
(
	.param .b64 vprintf_param_0,
	.param .b64 vprintf_param_1
)
;
.global .align 1 .b8 $str[28] = {72, 101, 108, 108, 111, 32, 102, 114, 111, 109, 32, 116, 104, 114, 101, 97, 100, 32, 40, 37, 100, 44, 32, 37, 100, 41, 10};

.visible .entry _Z12hello_kernelv()
{
	.local .align 8 .b8 	__local_depot0[8];
	.reg .b64 	%SP;
	.reg .b64 	%SPL;
	.reg .b32 	%r<11>;
	.reg .b64 	%rd<5>;

	mov.u64 	%SPL, __local_depot0;
	cvta.local.u64 	%SP, %SPL;
	add.u64 	%rd1, %SP, 0;
	add.u64 	%rd2, %SPL, 0;
	mov.u32 	%r1, %ctaid.x;
	mov.u32 	%r2, %ntid.x;
	mov.u32 	%r3, %tid.x;
	mad.lo.s32 	%r4, %r1, %r2, %r3;
	mov.u32 	%r5, %ctaid.y;
	mov.u32 	%r6, %ntid.y;
	mov.u32 	%r7, %tid.y;
	mad.lo.s32 	%r8, %r5, %r6, %r7;
	st.local.v2.u32 	[%rd2], {%r4, %r8};
	mov.u64 	%rd3, $str;
	cvta.global.u64 	%rd4, %rd3;
	{ // callseq 0, 0
	.param .b64 param0;
	st.param.b64 	[param0], %rd4;
	.param .b64 param1;
	st.param.b64 	[param1], %rd1;
	.param .b32 retval0;
	call.uni (retval0), 
	vprintf, 
	(
	param0, 
	param1
	);
	ld.param.b32 	%r9, [retval0];
	} // callseq 0
	ret;

}


// ===== COMPILED SASS (sm_100) =====

	.target	sm_100

	.elftype	@"ET_EXEC"


//--------------------- .note.nv.tkinfo           --------------------------
	.section	.note.nv.tkinfo,"",@"SHT_NOTE"
	.sectionflags	@"SHF_NOTE_NV_TKINFO"
	.tkinfo
        /*0018*/ 	.word	0x00000002
        /*0030*/ 	.string	""
        /*0030*/ 	.string	"ptxas"
        /*0030*/ 	.string	"Cuda compilation tools, release 13.0, V13.0.88"
        /*0030*/ 	.string	"Build cuda_13.0.r13.0/compiler.36424714_0"
        /*0030*/ 	.string	"-arch sm_100 -m 64 "



//--------------------- .note.nv.cuinfo           --------------------------
	.section	.note.nv.cuinfo,"",@"SHT_NOTE"
	.sectionflags	@"SHF_NOTE_NV_CUINFO"
        /*0018*/ 	.short	0x0002
        /*001a*/ 	.short	0x0064
        /*001c*/ 	.short	0x0082
	.zero		2


//--------------------- .nv.info                  --------------------------
	.section	.nv.info,"",@"SHT_CUDA_INFO"
	.align	4


	//----- nvinfo : EIATTR_REGCOUNT
	.align		4
        /*0000*/ 	.byte	0x04, 0x2f
        /*0002*/ 	.short	(.L_2 - .L_1)
	.align		4
.L_1:
        /*0004*/ 	.word	index@(_Z12hello_kernelv)
        /*0008*/ 	.word	0x00000018


	//----- nvinfo : EIATTR_FRAME_SIZE
	.align		4
.L_2:
        /*000c*/ 	.byte	0x04, 0x11
        /*000e*/ 	.short	(.L_4 - .L_3)
	.align		4
.L_3:
        /*0010*/ 	.word	index@(_Z12hello_kernelv)
        /*0014*/ 	.word	0x00000008


	//----- nvinfo : EIATTR_MIN_STACK_SIZE
	.align		4
.L_4:
        /*0018*/ 	.byte	0x04, 0x12
        /*001a*/ 	.short	(.L_6 - .L_5)
	.align		4
.L_5:
        /*001c*/ 	.word	index@(_Z12hello_kernelv)
        /*0020*/ 	.word	0x00000008
.L_6:


//--------------------- .nv.compat                --------------------------
	.section	.nv.compat,"",@"SHT_CUDA_COMPAT_INFO"
	.align	4
        /*0000*/ 	.byte	0x02, 0x09, 0x00, 0x00, 0x02, 0x02, 0x01, 0x00, 0x02, 0x05, 0x05, 0x00, 0x03, 0x07, 0x01, 0x01
        /*0010*/ 	.byte	0x02, 0x03, 0x00, 0x00, 0x02, 0x06, 0x01, 0x00, 0x04, 0x0b, 0x08, 0x00, 0x09, 0x00, 0x00, 0x00
        /*0020*/ 	.byte	0x00, 0x00, 0x00, 0x00


//--------------------- .nv.info._Z12hello_kernelv --------------------------
	.section	.nv.info._Z12hello_kernelv,"",@"SHT_CUDA_INFO"
	.sectionflags	@""
	.align	4


	//----- nvinfo : EIATTR_CUDA_API_VERSION
	.align		4
        /*0000*/ 	.byte	0x04, 0x37
        /*0002*/ 	.short	(.L_8 - .L_7)
.L_7:
        /*0004*/ 	.word	0x00000082


	//----- nvinfo : EIATTR_SPARSE_MMA_MASK
	.align		4
.L_8:
        /*0008*/ 	.byte	0x03, 0x50
        /*000a*/ 	.short	0x0000


	//----- nvinfo : EIATTR_MAXREG_COUNT
	.align		4
        /*000c*/ 	.byte	0x03, 0x1b
        /*000e*/ 	.short	0x00ff


	//----- nvinfo : EIATTR_EXTERNS
	.align		4
        /*0010*/ 	.byte	0x04, 0x0f
        /*0012*/ 	.short	(.L_10 - .L_9)


	//   ....[0]....
	.align		4
.L_9:
        /*0014*/ 	.word	index@(vprintf)


	//----- nvinfo : EIATTR_MERCURY_ISA_VERSION
	.align		4
.L_10:
        /*0018*/ 	.byte	0x03, 0x5f
        /*001a*/ 	.short	0x0101


	//----- nvinfo : EIATTR_VRC_CTA_INIT_COUNT
	.align		4
        /*001c*/ 	.byte	0x02, 0x4a
	.zero		1
	.zero		1


	//----- nvinfo : EIATTR_SYSCALL_OFFSETS
	.align		4
        /*0020*/ 	.byte	0x04, 0x46
        /*0022*/ 	.short	(.L_12 - .L_11)


	//   ....[0]....
.L_11:
        /*0024*/ 	.word	0x00000150


	//----- nvinfo : EIATTR_EXIT_INSTR_OFFSETS
	.align		4
.L_12:
        /*0028*/ 	.byte	0x04, 0x1c
        /*002a*/ 	.short	(.L_14 - .L_13)


	//   ....[0]....
.L_13:
        /*002c*/ 	.word	0x00000160


	//----- nvinfo : EIATTR_SW_WAR
	.align		4
.L_14:
        /*0030*/ 	.byte	0x04, 0x36
        /*0032*/ 	.short	(.L_16 - .L_15)
.L_15:
        /*0034*/ 	.word	0x00000008
.L_16:


//--------------------- .nv.callgraph             --------------------------
	.section	.nv.callgraph,"",@"SHT_CUDA_CALLGRAPH"
	.align	4
	.sectionentsize	8
	.align		4
        /*0000*/ 	.word	0x00000000
	.align		4
        /*0004*/ 	.word	0xffffffff
	.align		4
        /*0008*/ 	.word	index@(_Z12hello_kernelv)
	.align		4
        /*000c*/ 	.word	index@(vprintf)
	.align		4
        /*0010*/ 	.word	0x00000000
	.align		4
        /*0014*/ 	.word	0xfffffffe
	.align		4
        /*0018*/ 	.word	0x00000000
	.align		4
        /*001c*/ 	.word	0xfffffffd
	.align		4
        /*0020*/ 	.word	0x00000000
	.align		4
        /*0024*/ 	.word	0xfffffffc


//--------------------- .nv.constant4             --------------------------
	.section	.nv.constant4,"a",@progbits
	.align	8
	.align		8
.nv.constant4:
        /*0000*/ 	.dword	vprintf
	.align		8
        /*0008*/ 	.dword	$str


//--------------------- .text._Z12hello_kernelv   --------------------------
	.section	.text._Z12hello_kernelv,"ax",@progbits
	.align	128
        .global         _Z12hello_kernelv
        .type           _Z12hello_kernelv,@function
        .size           _Z12hello_kernelv,(.L_x_2 - _Z12hello_kernelv)
        .other          _Z12hello_kernelv,@"STO_CUDA_ENTRY STV_DEFAULT"
_Z12hello_kernelv:
.text._Z12hello_kernelv:
[----:B------:R-:W0:Y:S01]  /*0000*/  LDC R1, c[0x0][0x37c] ;  /* 0x0000df00ff017b82 */ /* 0x000e220000000800 */
[----:B------:R-:W1:Y:S01]  /*0010*/  S2R R3, SR_TID.X ;  /* 0x0000000000037919 */ /* 0x000e620000002100 */
[----:B------:R-:W2:Y:S06]  /*0020*/  LDCU UR5, c[0x0][0x2fc] ;  /* 0x00005f80ff0577ac */ /* 0x000eac0008000800 */
[----:B------:R-:W1:Y:S01]  /*0030*/  S2UR UR4, SR_CTAID.X ;  /* 0x00000000000479c3 */ /* 0x000e620000002500 */
[----:B0-----:R-:W-:Y:S01]  /*0040*/  VIADD R1, R1, 0xfffffff8 ;  /* 0xfffffff801017836 */ /* 0x001fe20000000000 */
[----:B------:R-:W0:Y:S06]  /*0050*/  S2R R5, SR_TID.Y ;  /* 0x0000000000057919 */ /* 0x000e2c0000002200 */
[----:B------:R-:W1:Y:S08]  /*0060*/  LDC R2, c[0x0][0x360] ;  /* 0x0000d800ff027b82 */ /* 0x000e700000000800 */
[----:B------:R-:W0:Y:S08]  /*0070*/  S2UR UR6, SR_CTAID.Y ;  /* 0x00000000000679c3 */ /* 0x000e300000002600 */
[----:B------:R-:W0:Y:S01]  /*0080*/  LDC R0, c[0x0][0x364] ;  /* 0x0000d900ff007b82 */ /* 0x000e220000000800 */
[----:B-1----:R-:W-:Y:S01]  /*0090*/  IMAD R2, R2, UR4, R3 ;  /* 0x0000000402027c24 */ /* 0x002fe2000f8e0203 */
[----:B------:R-:W1:Y:S01]  /*00a0*/  LDCU UR4, c[0x0][0x2f8] ;  /* 0x00005f00ff0477ac */ /* 0x000e620008000800 */
[----:B0-----:R-:W-:Y:S01]  /*00b0*/  IMAD R3, R0, UR6, R5 ;  /* 0x0000000600037c24 */ /* 0x001fe2000f8e0205 */
[----:B------:R-:W-:Y:S01]  /*00c0*/  MOV R0, 0x0 ;  /* 0x0000000000007802 */ /* 0x000fe20000000f00 */
[----:B------:R-:W0:Y:S01]  /*00d0*/  LDCU.64 UR6, c[0x4][0x8] ;  /* 0x01000100ff0677ac */ /* 0x000e220008000a00 */
[----:B-1----:R-:W-:-:S02]  /*00e0*/  IADD3 R6, P0, PT, R1, UR4, RZ ;  /* 0x0000000401067c10 */ /* 0x002fc4000ff1e0ff */
[----:B------:R1:W-:Y:S01]  /*00f0*/  STL.64 [R1], R2 ;  /* 0x0000000201007387 */ /* 0x0003e20000100a00 */
[----:B------:R1:W3:Y:S01]  /*0100*/  LDC.64 R8, c[0x4][R0] ;  /* 0x0100000000087b82 */ /* 0x0002e20000000a00 */
[----:B--2---:R-:W-:Y:S01]  /*0110*/  IADD3.X R7, PT, PT, RZ, UR5, RZ, P0, !PT ;  /* 0x00000005ff077c10 */ /* 0x004fe200087fe4ff */
[----:B0-----:R-:W-:Y:S01]  /*0120*/  IMAD.U32 R4, RZ, RZ, UR6 ;  /* 0x00000006ff047e24 */ /* 0x001fe2000f8e00ff */
[----:B-1----:R-:W-:-:S07]  /*0130*/  MOV R5, UR7 ;  /* 0x0000000700057c02 */ /* 0x002fce0008000f00 */
[----:B------:R-:W-:-:S07]  /*0140*/  LEPC R20, `(.L_x_0) ;  /* 0x000000001014794e */ /* 0x000fce0000000000 */
[----:B---3--:R-:W-:Y:S05]  /*0150*/  CALL.ABS.NOINC R8 ;  /* 0x0000000008007343 */ /* 0x008fea0003c00000 */
.L_x_0:
[----:B------:R-:W-:Y:S05]  /*0160*/  EXIT ;  /* 0x000000000000794d */ /* 0x000fea0003800000 */
.L_x_1:
[----:B------:R-:W-:-:S00]  /*0170*/  BRA `(.L_x_1) ;  /* 0xfffffffc00fc7947 */ /* 0x000fc0000383ffff */
[----:B------:R-:W-:-:S00]  /*0180*/  NOP ;  /* 0x0000000000007918 */ /* 0x000fc00000000000 */
[----:B------:R-:W-:-:S00]  /*0190*/  NOP ;  /* 0x0000000000007918 */ /* 0x000fc00000000000 */
[----:B------:R-:W-:-:S00]  /*01a0*/  NOP ;  /* 0x0000000000007918 */ /* 0x000fc00000000000 */
[----:B------:R-:W-:-:S00]  /*01b0*/  NOP ;  /* 0x0000000000007918 */ /* 0x000fc00000000000 */
[----:B------:R-:W-:-:S00]  /*01c0*/  NOP ;  /* 0x0000000000007918 */ /* 0x000fc00000000000 */
[----:B------:R-:W-:-:S00]  /*01d0*/  NOP ;  /* 0x0000000000007918 */ /* 0x000fc00000000000 */
[----:B------:R-:W-:-:S00]  /*01e0*/  NOP ;  /* 0x0000000000007918 */ /* 0x000fc00000000000 */
[----:B------:R-:W-:-:S00]  /*01f0*/  NOP ;  /* 0x0000000000007918 */ /* 0x000fc00000000000 */
.L_x_2:


//--------------------- .nv.global.init           --------------------------
	.section	.nv.global.init,"aw",@progbits
.nv.global.init:
	.type		$str,@object
	.size		$str,(.L_0 - $str)
$str:
        /*0000*/ 	.byte	0x48, 0x65, 0x6c, 0x6c, 0x6f, 0x20, 0x66, 0x72, 0x6f, 0x6d, 0x20, 0x74, 0x68, 0x72, 0x65, 0x61
        /*0010*/ 	.byte	0x64, 0x20, 0x28, 0x25, 0x64, 0x2c, 0x20, 0x25, 0x64, 0x29, 0x0a, 0x00
.L_0:


//--------------------- .nv.shared.reserved.0     --------------------------
	.section	.nv.shared.reserved.0,"aw",@nobits
	.weak		__nv_reservedSMEM_offset_0_alias
	.size		__nv_reservedSMEM_offset_0_alias, 0, 64
	.other		__nv_reservedSMEM_offset_0_alias,@"STO_CUDA_RESERVED_SHARED STV_DEFAULT"
__nv_reservedSMEM_offset_0_alias:
	.zero		0
	.zero		64


//--------------------- .nv.constant0._Z12hello_kernelv --------------------------
	.section	.nv.constant0._Z12hello_kernelv,"a",@progbits
	.sectionflags	@""
	.align	4
.nv.constant0._Z12hello_kernelv:
	.zero		896


//--------------------- SYMBOLS --------------------------

	.type		.nv.reservedSmem.offset0,@object
	.size		.nv.reservedSmem.offset0,0x4
	.type		vprintf,@function
